//
// Generated by NVIDIA NVVM Compiler
//
// Compiler Build ID: CL-36424714
// Cuda compilation tools, release 13.0, V13.0.88
// Based on NVVM 20.0.0
//

.version 9.0
.target sm_100
.address_size 64

	// .globl	_Z8suma_gpuPfS_S_

.visible .entry _Z8suma_gpuPfS_S_(
	.param .u64 .ptr .align 1 _Z8suma_gpuPfS_S__param_0,
	.param .u64 .ptr .align 1 _Z8suma_gpuPfS_S__param_1,
	.param .u64 .ptr .align 1 _Z8suma_gpuPfS_S__param_2
)
{
	.reg .b32 	%r<2>;
	.reg .b32 	%f<4>;
	.reg .b64 	%rd<11>;

	ld.param.u64 	%rd1, [_Z8suma_gpuPfS_S__param_0];
	ld.param.u64 	%rd2, [_Z8suma_gpuPfS_S__param_1];
	ld.param.u64 	%rd3, [_Z8suma_gpuPfS_S__param_2];
	cvta.to.global.u64 	%rd4, %rd3;
	cvta.to.global.u64 	%rd5, %rd2;
	cvta.to.global.u64 	%rd6, %rd1;
	mov.u32 	%r1, %tid.x;
	mul.wide.u32 	%rd7, %r1, 4;
	add.s64 	%rd8, %rd6, %rd7;
	ld.global.f32 	%f1, [%rd8];
	add.s64 	%rd9, %rd5, %rd7;
	ld.global.f32 	%f2, [%rd9];
	add.f32 	%f3, %f1, %f2;
	add.s64 	%rd10, %rd4, %rd7;
	st.global.f32 	[%rd10], %f3;
	ret;

}


// ===== COMPILED SASS (sm_100) =====

	.target	sm_100

	.elftype	@"ET_EXEC"


//--------------------- .note.nv.tkinfo           --------------------------
	.section	.note.nv.tkinfo,"",@"SHT_NOTE"
	.sectionflags	@"SHF_NOTE_NV_TKINFO"
	.tkinfo
        /*0018*/ 	.word	0x00000002
        /*0030*/ 	.string	""
        /*0030*/ 	.string	"ptxas"
        /*0030*/ 	.string	"Cuda compilation tools, release 13.0, V13.0.88"
        /*0030*/ 	.string	"Build cuda_13.0.r13.0/compiler.36424714_0"
        /*0030*/ 	.string	"-arch sm_100 -m 64 "



//--------------------- .note.nv.cuinfo           --------------------------
	.section	.note.nv.cuinfo,"",@"SHT_NOTE"
	.sectionflags	@"SHF_NOTE_NV_CUINFO"
        /*0018*/ 	.short	0x0002
        /*001a*/ 	.short	0x0064
        /*001c*/ 	.short	0x0082
	.zero		2


//--------------------- .nv.info                  --------------------------
	.section	.nv.info,"",@"SHT_CUDA_INFO"
	.align	4


	//----- nvinfo : EIATTR_REGCOUNT
	.align		4
        /*0000*/ 	.byte	0x04, 0x2f
        /*0002*/ 	.short	(.L_1 - .L_0)
	.align		4
.L_0:
        /*0004*/ 	.word	index@(_Z8suma_gpuPfS_S_)
        /*0008*/ 	.word	0x0000000c


	//----- nvinfo : EIATTR_FRAME_SIZE
	.align		4
.L_1:
        /*000c*/ 	.byte	0x04, 0x11
        /*000e*/ 	.short	(.L_3 - .L_2)
	.align		4
.L_2:
        /*0010*/ 	.word	index@(_Z8suma_gpuPfS_S_)
        /*0014*/ 	.word	0x00000000


	//----- nvinfo : EIATTR_MIN_STACK_SIZE
	.align		4
.L_3:
        /*0018*/ 	.byte	0x04, 0x12
        /*001a*/ 	.short	(.L_5 - .L_4)
	.align		4
.L_4:
        /*001c*/ 	.word	index@(_Z8suma_gpuPfS_S_)
        /*0020*/ 	.word	0x00000000
.L_5:


//--------------------- .nv.compat                --------------------------
	.section	.nv.compat,"",@"SHT_CUDA_COMPAT_INFO"
	.align	4
        /*0000*/ 	.byte	0x02, 0x09, 0x00, 0x00, 0x02, 0x02, 0x01, 0x00, 0x02, 0x05, 0x05, 0x00, 0x03, 0x07, 0x01, 0x01
        /*0010*/ 	.byte	0x02, 0x03, 0x00, 0x00, 0x02, 0x06, 0x01, 0x00, 0x04, 0x0b, 0x08, 0x00, 0x09, 0x00, 0x00, 0x00
        /*0020*/ 	.byte	0x00, 0x00, 0x00, 0x00


//--------------------- .nv.info._Z8suma_gpuPfS_S_ --------------------------
	.section	.nv.info._Z8suma_gpuPfS_S_,"",@"SHT_CUDA_INFO"
	.sectionflags	@""
	.align	4


	//----- nvinfo : EIATTR_CUDA_API_VERSION
	.align		4
        /*0000*/ 	.byte	0x04, 0x37
        /*0002*/ 	.short	(.L_7 - .L_6)
.L_6:
        /*0004*/ 	.word	0x00000082


	//----- nvinfo : EIATTR_KPARAM_INFO
	.align		4
.L_7:
        /*0008*/ 	.byte	0x04, 0x17
        /*000a*/ 	.short	(.L_9 - .L_8)
.L_8:
        /*000c*/ 	.word	0x00000000
        /*0010*/ 	.short	0x0002
        /*0012*/ 	.short	0x0010
        /*0014*/ 	.byte	0x00, 0xf5, 0x21, 0x00


	//----- nvinfo : EIATTR_KPARAM_INFO
	.align		4
.L_9:
        /*0018*/ 	.byte	0x04, 0x17
        /*001a*/ 	.short	(.L_11 - .L_10)
.L_10:
        /*001c*/ 	.word	0x00000000
        /*0020*/ 	.short	0x0001
        /*0022*/ 	.short	0x0008
        /*0024*/ 	.byte	0x00, 0xf5, 0x21, 0x00


	//----- nvinfo : EIATTR_KPARAM_INFO
	.align		4
.L_11:
        /*0028*/ 	.byte	0x04, 0x17
        /*002a*/ 	.short	(.L_13 - .L_12)
.L_12:
        /*002c*/ 	.word	0x00000000
        /*0030*/ 	.short	0x0000
        /*0032*/ 	.short	0x0000
        /*0034*/ 	.byte	0x00, 0xf5, 0x21, 0x00


	//----- nvinfo : EIATTR_SPARSE_MMA_MASK
	.align		4
.L_13:
        /*0038*/ 	.byte	0x03, 0x50
        /*003a*/ 	.short	0x0000


	//----- nvinfo : EIATTR_MAXREG_COUNT
	.align		4
        /*003c*/ 	.byte	0x03, 0x1b
        /*003e*/ 	.short	0x00ff


	//----- nvinfo : EIATTR_MERCURY_ISA_VERSION
	.align		4
        /*0040*/ 	.byte	0x03, 0x5f
        /*0042*/ 	.short	0x0101


	//----- nvinfo : EIATTR_VRC_CTA_INIT_COUNT
	.align		4
        /*0044*/ 	.byte	0x02, 0x4a
	.zero		1
	.zero		1


	//----- nvinfo : EIATTR_EXIT_INSTR_OFFSETS
	.align		4
        /*0048*/ 	.byte	0x04, 0x1c
        /*004a*/ 	.short	(.L_15 - .L_14)


	//   ....[0]....
.L_14:
        /*004c*/ 	.word	0x000000d0


	//----- nvinfo : EIATTR_CBANK_PARAM_SIZE
	.align		4
.L_15:
        /*0050*/ 	.byte	0x03, 0x19
        /*0052*/ 	.short	0x0018


	//----- nvinfo : EIATTR_PARAM_CBANK
	.align		4
        /*0054*/ 	.byte	0x04, 0x0a
        /*0056*/ 	.short	(.L_17 - .L_16)
	.align		4
.L_16:
        /*0058*/ 	.word	index@(.nv.constant0._Z8suma_gpuPfS_S_)
        /*005c*/ 	.short	0x0380
        /*005e*/ 	.short	0x0018


	//----- nvinfo : EIATTR_SW_WAR
	.align		4
.L_17:
        /*0060*/ 	.byte	0x04, 0x36
        /*0062*/ 	.short	(.L_19 - .L_18)
.L_18:
        /*0064*/ 	.word	0x00000008
.L_19:


//--------------------- .nv.callgraph             --------------------------
	.section	.nv.callgraph,"",@"SHT_CUDA_CALLGRAPH"
	.align	4
	.sectionentsize	8
	.align		4
        /*0000*/ 	.word	0x00000000
	.align		4
        /*0004*/ 	.word	0xffffffff
	.align		4
        /*0008*/ 	.word	0x00000000
	.align		4
        /*000c*/ 	.word	0xfffffffe
	.align		4
        /*0010*/ 	.word	0x00000000
	.align		4
        /*0014*/ 	.word	0xfffffffd
	.align		4
        /*0018*/ 	.word	0x00000000
	.align		4
        /*001c*/ 	.word	0xfffffffc


//--------------------- .text._Z8suma_gpuPfS_S_   --------------------------
	.section	.text._Z8suma_gpuPfS_S_,"ax",@progbits
	.align	128
        .global         _Z8suma_gpuPfS_S_
        .type           _Z8suma_gpuPfS_S_,@function
        .size           _Z8suma_gpuPfS_S_,(.L_x_1 - _Z8suma_gpuPfS_S_)
        .other          _Z8suma_gpuPfS_S_,@"STO_CUDA_ENTRY STV_DEFAULT"
_Z8suma_gpuPfS_S_:
.text._Z8suma_gpuPfS_S_:
[----:B------:R-:W-:Y:S01]  /*0000*/  LDC R1, c[0x0][0x37c] ;  /* 0x0000df00ff017b82 */ /* 0x000fe20000000800 */
[----:B------:R-:W0:Y:S07]  /*0010*/  S2R R9, SR_TID.X ;  /* 0x0000000000097919 */ /* 0x000e2e0000002100 */
[----:B------:R-:W0:Y:S01]  /*0020*/  LDC.64 R2, c[0x0][0x380] ;  /* 0x0000e000ff027b82 */ /* 0x000e220000000a00 */
[----:B------:R-:W1:Y:S07]  /*0030*/  LDCU.64 UR4, c[0x0][0x358] ;  /* 0x00006b00ff0477ac */ /* 0x000e6e0008000a00 */
[----:B------:R-:W2:Y:S08]  /*0040*/  LDC.64 R4, c[0x0][0x388] ;  /* 0x0000e200ff047b82 */ /* 0x000eb00000000a00 */
[----:B------:R-:W3:Y:S01]  /*0050*/  LDC.64 R6, c[0x0][0x390] ;  /* 0x0000e400ff067b82 */ /* 0x000ee20000000a00 */
[----:B0-----:R-:W-:-:S04]  /*0060*/  IMAD.WIDE.U32 R2, R9, 0x4, R2 ;  /* 0x0000000409027825 */ /* 0x001fc800078e0002 */
[C---:B--2---:R-:W-:Y:S02]  /*0070*/  IMAD.WIDE.U32 R4, R9.reuse, 0x4, R4 ;  /* 0x0000000409047825 */ /* 0x044fe400078e0004 */
[----:B-1----:R-:W2:Y:S04]  /*0080*/  LDG.E R2, desc[UR4][R2.64] ;  /* 0x0000000402027981 */ /* 0x002ea8000c1e1900 */
[----:B------:R-:W2:Y:S01]  /*0090*/  LDG.E R5, desc[UR4][R4.64] ;  /* 0x0000000404057981 */ /* 0x000ea2000c1e1900 */
[----:B---3--:R-:W-:-:S04]  /*00a0*/  IMAD.WIDE.U32 R6, R9, 0x4, R6 ;  /* 0x0000000409067825 */ /* 0x008fc800078e0006 */
[----:B--2---:R-:W-:-:S05]  /*00b0*/  FADD R9, R2, R5 ;  /* 0x0000000502097221 */ /* 0x004fca0000000000 */
[----:B------:R-:W-:Y:S01]  /*00c0*/  STG.E desc[UR4][R6.64], R9 ;  /* 0x0000000906007986 */ /* 0x000fe2000c101904 */
[----:B------:R-:W-:Y:S05]  /*00d0*/  EXIT ;  /* 0x000000000000794d */ /* 0x000fea0003800000 */
.L_x_0:
[----:B------:R-:W-:-:S00]  /*00e0*/  BRA `(.L_x_0) ;  /* 0xfffffffc00fc7947 */ /* 0x000fc0000383ffff */
[----:B------:R-:W-:-:S00]  /*00f0*/  NOP ;  /* 0x0000000000007918 */ /* 0x000fc00000000000 */
        /* <DEDUP_REMOVED lines=8> */
.L_x_1:


//--------------------- .nv.shared.reserved.0     --------------------------
	.section	.nv.shared.reserved.0,"aw",@nobits
	.weak		__nv_reservedSMEM_offset_0_alias
	.size		__nv_reservedSMEM_offset_0_alias, 0, 64
	.other		__nv_reservedSMEM_offset_0_alias,@"STO_CUDA_RESERVED_SHARED STV_DEFAULT"
__nv_reservedSMEM_offset_0_alias:
	.zero		0
	.zero		64


//--------------------- .nv.constant0._Z8suma_gpuPfS_S_ --------------------------
	.section	.nv.constant0._Z8suma_gpuPfS_S_,"a",@progbits
	.sectionflags	@""
	.align	4
.nv.constant0._Z8suma_gpuPfS_S_:
	.zero		920


//--------------------- SYMBOLS --------------------------

	.type		.nv.reservedSmem.offset0,@object
	.size		.nv.reservedSmem.offset0,0x4
